//
// Generated by NVIDIA NVVM Compiler
//
// Compiler Build ID: CL-36424714
// Cuda compilation tools, release 13.0, V13.0.88
// Based on NVVM 20.0.0
//

.version 9.0
.target sm_100
.address_size 64

	// .globl	_Z24simple_linear_regressionPfS_S_S_S_i
.func  (.param .b64 func_retval0) __internal_accurate_pow
(
	.param .b64 __internal_accurate_pow_param_0
)
;
// _ZZ24simple_linear_regressionPfS_S_S_S_iE6errors has been demoted

.visible .entry _Z24simple_linear_regressionPfS_S_S_S_i(
	.param .u64 .ptr .align 1 _Z24simple_linear_regressionPfS_S_S_S_i_param_0,
	.param .u64 .ptr .align 1 _Z24simple_linear_regressionPfS_S_S_S_i_param_1,
	.param .u64 .ptr .align 1 _Z24simple_linear_regressionPfS_S_S_S_i_param_2,
	.param .u64 .ptr .align 1 _Z24simple_linear_regressionPfS_S_S_S_i_param_3,
	.param .u64 .ptr .align 1 _Z24simple_linear_regressionPfS_S_S_S_i_param_4,
	.param .u32 _Z24simple_linear_regressionPfS_S_S_S_i_param_5
)
{
	.reg .pred 	%p<16>;
	.reg .b32 	%r<28>;
	.reg .b32 	%f<29>;
	.reg .b64 	%rd<20>;
	.reg .b64 	%fd<19>;
	// demoted variable
	.shared .align 4 .b8 _ZZ24simple_linear_regressionPfS_S_S_S_iE6errors[12];
	ld.param.u64 	%rd3, [_Z24simple_linear_regressionPfS_S_S_S_i_param_0];
	ld.param.u64 	%rd4, [_Z24simple_linear_regressionPfS_S_S_S_i_param_1];
	ld.param.u64 	%rd5, [_Z24simple_linear_regressionPfS_S_S_S_i_param_2];
	ld.param.u64 	%rd6, [_Z24simple_linear_regressionPfS_S_S_S_i_param_3];
	ld.param.u64 	%rd7, [_Z24simple_linear_regressionPfS_S_S_S_i_param_4];
	ld.param.u32 	%r7, [_Z24simple_linear_regressionPfS_S_S_S_i_param_5];
	mov.u32 	%r1, %ctaid.x;
	mov.u32 	%r8, %ntid.x;
	mov.u32 	%r2, %tid.x;
	mad.lo.s32 	%r3, %r1, %r8, %r2;
	setp.ge.s32 	%p1, %r3, %r7;
	@%p1 bra 	$L__BB0_10;
	cvta.to.global.u64 	%rd8, %rd5;
	cvta.to.global.u64 	%rd9, %rd6;
	cvta.to.global.u64 	%rd10, %rd3;
	cvta.to.global.u64 	%rd11, %rd4;
	ld.global.f32 	%f3, [%rd8];
	ld.global.f32 	%f4, [%rd9];
	mul.wide.s32 	%rd12, %r3, 4;
	add.s64 	%rd1, %rd10, %rd12;
	ld.global.f32 	%f5, [%rd1];
	fma.rn.f32 	%f1, %f4, %f5, %f3;
	add.s64 	%rd2, %rd11, %rd12;
	ld.global.f32 	%f6, [%rd2];
	sub.f32 	%f2, %f6, %f1;
	cvt.f64.f32 	%fd1, %f2;
	{
	.reg .b32 %temp; 
	mov.b64 	{%temp, %r4}, %fd1;
	}
	mov.f64 	%fd9, 0d4000000000000000;
	{
	.reg .b32 %temp; 
	mov.b64 	{%temp, %r9}, %fd9;
	}
	and.b32  	%r6, %r9, 2146435072;
	setp.eq.s32 	%p2, %r6, 1062207488;
	abs.f64 	%fd2, %fd1;
	{ // callseq 0, 0
	.param .b64 param0;
	st.param.f64 	[param0], %fd2;
	.param .b64 retval0;
	call.uni (retval0), 
	__internal_accurate_pow, 
	(
	param0
	);
	ld.param.f64 	%fd10, [retval0];
	} // callseq 0
	setp.lt.s32 	%p3, %r4, 0;
	neg.f64 	%fd12, %fd10;
	selp.f64 	%fd13, %fd12, %fd10, %p2;
	selp.f64 	%fd18, %fd13, %fd10, %p3;
	setp.neu.f32 	%p4, %f2, 0f00000000;
	@%p4 bra 	$L__BB0_3;
	setp.eq.s32 	%p5, %r6, 1062207488;
	selp.b32 	%r10, %r4, 0, %p5;
	setp.lt.s32 	%p6, %r9, 0;
	or.b32  	%r11, %r10, 2146435072;
	selp.b32 	%r12, %r11, %r10, %p6;
	mov.b32 	%r13, 0;
	mov.b64 	%fd18, {%r13, %r12};
$L__BB0_3:
	add.f64 	%fd14, %fd1, 0d4000000000000000;
	{
	.reg .b32 %temp; 
	mov.b64 	{%temp, %r14}, %fd14;
	}
	and.b32  	%r15, %r14, 2146435072;
	setp.ne.s32 	%p7, %r15, 2146435072;
	@%p7 bra 	$L__BB0_8;
	setp.num.f32 	%p8, %f2, %f2;
	@%p8 bra 	$L__BB0_6;
	mov.f64 	%fd15, 0d4000000000000000;
	add.rn.f64 	%fd18, %fd1, %fd15;
	bra.uni 	$L__BB0_8;
$L__BB0_6:
	setp.neu.f64 	%p9, %fd2, 0d7FF0000000000000;
	@%p9 bra 	$L__BB0_8;
	setp.lt.s32 	%p10, %r4, 0;
	setp.eq.s32 	%p11, %r6, 1062207488;
	setp.lt.s32 	%p12, %r9, 0;
	selp.b32 	%r17, 0, 2146435072, %p12;
	and.b32  	%r18, %r9, 2147483647;
	setp.ne.s32 	%p13, %r18, 1071644672;
	or.b32  	%r19, %r17, -2147483648;
	selp.b32 	%r20, %r19, %r17, %p13;
	selp.b32 	%r21, %r20, %r17, %p11;
	selp.b32 	%r22, %r21, %r17, %p10;
	mov.b32 	%r23, 0;
	mov.b64 	%fd18, {%r23, %r22};
$L__BB0_8:
	setp.eq.f32 	%p14, %f2, 0f3F800000;
	mul.f64 	%fd16, %fd18, 0d3FE0000000000000;
	cvt.rn.f32.f64 	%f7, %fd16;
	selp.f32 	%f8, 0f3F000000, %f7, %p14;
	atom.shared.add.f32 	%f9, [_ZZ24simple_linear_regressionPfS_S_S_S_iE6errors], %f8;
	ld.shared.f32 	%f10, [_ZZ24simple_linear_regressionPfS_S_S_S_iE6errors];
	add.f32 	%f11, %f9, %f10;
	st.shared.f32 	[_ZZ24simple_linear_regressionPfS_S_S_S_iE6errors], %f11;
	ld.global.f32 	%f12, [%rd2];
	sub.f32 	%f13, %f12, %f1;
	neg.f32 	%f14, %f13;
	atom.shared.add.f32 	%f15, [_ZZ24simple_linear_regressionPfS_S_S_S_iE6errors+4], %f14;
	ld.shared.f32 	%f16, [_ZZ24simple_linear_regressionPfS_S_S_S_iE6errors+4];
	add.f32 	%f17, %f15, %f16;
	st.shared.f32 	[_ZZ24simple_linear_regressionPfS_S_S_S_iE6errors+4], %f17;
	ld.global.f32 	%f18, [%rd2];
	sub.f32 	%f19, %f18, %f1;
	neg.f32 	%f20, %f19;
	ld.global.f32 	%f21, [%rd1];
	mul.f32 	%f22, %f21, %f20;
	atom.shared.add.f32 	%f23, [_ZZ24simple_linear_regressionPfS_S_S_S_iE6errors+8], %f22;
	ld.shared.f32 	%f24, [_ZZ24simple_linear_regressionPfS_S_S_S_iE6errors+8];
	add.f32 	%f25, %f23, %f24;
	st.shared.f32 	[_ZZ24simple_linear_regressionPfS_S_S_S_iE6errors+8], %f25;
	bar.sync 	0;
	setp.ne.s32 	%p15, %r2, 0;
	@%p15 bra 	$L__BB0_10;
	cvta.to.global.u64 	%rd13, %rd7;
	ld.shared.f32 	%f26, [_ZZ24simple_linear_regressionPfS_S_S_S_iE6errors];
	mul.lo.s32 	%r24, %r1, 3;
	mul.wide.u32 	%rd14, %r24, 4;
	add.s64 	%rd15, %rd13, %rd14;
	st.global.f32 	[%rd15], %f26;
	ld.shared.f32 	%f27, [_ZZ24simple_linear_regressionPfS_S_S_S_iE6errors+4];
	add.s32 	%r25, %r24, 1;
	mul.wide.u32 	%rd16, %r25, 4;
	add.s64 	%rd17, %rd13, %rd16;
	st.global.f32 	[%rd17], %f27;
	ld.shared.f32 	%f28, [_ZZ24simple_linear_regressionPfS_S_S_S_iE6errors+8];
	add.s32 	%r26, %r24, 2;
	mul.wide.u32 	%rd18, %r26, 4;
	add.s64 	%rd19, %rd13, %rd18;
	st.global.f32 	[%rd19], %f28;
	mov.b32 	%r27, 0;
	st.shared.u32 	[_ZZ24simple_linear_regressionPfS_S_S_S_iE6errors], %r27;
	st.shared.u32 	[_ZZ24simple_linear_regressionPfS_S_S_S_iE6errors+4], %r27;
	st.shared.u32 	[_ZZ24simple_linear_regressionPfS_S_S_S_iE6errors+8], %r27;
$L__BB0_10:
	ret;

}
.func  (.param .b64 func_retval0) __internal_accurate_pow(
	.param .b64 __internal_accurate_pow_param_0
)
{
	.reg .pred 	%p<8>;
	.reg .b32 	%r<49>;
	.reg .b32 	%f<3>;
	.reg .b64 	%fd<109>;

	ld.param.f64 	%fd10, [__internal_accurate_pow_param_0];
	{
	.reg .b32 %temp; 
	mov.b64 	{%temp, %r46}, %fd10;
	}
	{
	.reg .b32 %temp; 
	mov.b64 	{%r45, %temp}, %fd10;
	}
	shr.u32 	%r47, %r46, 20;
	setp.gt.u32 	%p1, %r46, 1048575;
	@%p1 bra 	$L__BB1_2;
	mul.f64 	%fd11, %fd10, 0d4350000000000000;
	{
	.reg .b32 %temp; 
	mov.b64 	{%temp, %r46}, %fd11;
	}
	{
	.reg .b32 %temp; 
	mov.b64 	{%r45, %temp}, %fd11;
	}
	shr.u32 	%r16, %r46, 20;
	add.s32 	%r47, %r16, -54;
$L__BB1_2:
	add.s32 	%r48, %r47, -1023;
	and.b32  	%r17, %r46, -2146435073;
	or.b32  	%r18, %r17, 1072693248;
	mov.b64 	%fd107, {%r45, %r18};
	setp.lt.u32 	%p2, %r18, 1073127583;
	@%p2 bra 	$L__BB1_4;
	{
	.reg .b32 %temp; 
	mov.b64 	{%r19, %temp}, %fd107;
	}
	{
	.reg .b32 %temp; 
	mov.b64 	{%temp, %r20}, %fd107;
	}
	add.s32 	%r21, %r20, -1048576;
	mov.b64 	%fd107, {%r19, %r21};
	add.s32 	%r48, %r47, -1022;
$L__BB1_4:
	add.f64 	%fd12, %fd107, 0dBFF0000000000000;
	add.f64 	%fd13, %fd107, 0d3FF0000000000000;
	rcp.approx.ftz.f64 	%fd14, %fd13;
	neg.f64 	%fd15, %fd13;
	fma.rn.f64 	%fd16, %fd15, %fd14, 0d3FF0000000000000;
	fma.rn.f64 	%fd17, %fd16, %fd16, %fd16;
	fma.rn.f64 	%fd18, %fd17, %fd14, %fd14;
	mul.f64 	%fd19, %fd12, %fd18;
	fma.rn.f64 	%fd20, %fd12, %fd18, %fd19;
	mul.f64 	%fd21, %fd20, %fd20;
	fma.rn.f64 	%fd22, %fd21, 0d3EB0F5FF7D2CAFE2, 0d3ED0F5D241AD3B5A;
	fma.rn.f64 	%fd23, %fd22, %fd21, 0d3EF3B20A75488A3F;
	fma.rn.f64 	%fd24, %fd23, %fd21, 0d3F1745CDE4FAECD5;
	fma.rn.f64 	%fd25, %fd24, %fd21, 0d3F3C71C7258A578B;
	fma.rn.f64 	%fd26, %fd25, %fd21, 0d3F6249249242B910;
	fma.rn.f64 	%fd27, %fd26, %fd21, 0d3F89999999999DFB;
	sub.f64 	%fd28, %fd12, %fd20;
	add.f64 	%fd29, %fd28, %fd28;
	neg.f64 	%fd30, %fd20;
	fma.rn.f64 	%fd31, %fd30, %fd12, %fd29;
	mul.f64 	%fd32, %fd18, %fd31;
	fma.rn.f64 	%fd33, %fd21, %fd27, 0d3FB5555555555555;
	mov.f64 	%fd34, 0d3FB5555555555555;
	sub.f64 	%fd35, %fd34, %fd33;
	fma.rn.f64 	%fd36, %fd21, %fd27, %fd35;
	add.f64 	%fd37, %fd36, 0dBC46A4CB00B9E7B0;
	add.f64 	%fd38, %fd33, %fd37;
	sub.f64 	%fd39, %fd33, %fd38;
	add.f64 	%fd40, %fd37, %fd39;
	mul.rn.f64 	%fd41, %fd20, %fd20;
	neg.f64 	%fd42, %fd41;
	fma.rn.f64 	%fd43, %fd20, %fd20, %fd42;
	{
	.reg .b32 %temp; 
	mov.b64 	{%r22, %temp}, %fd32;
	}
	{
	.reg .b32 %temp; 
	mov.b64 	{%temp, %r23}, %fd32;
	}
	add.s32 	%r24, %r23, 1048576;
	mov.b64 	%fd44, {%r22, %r24};
	fma.rn.f64 	%fd45, %fd20, %fd44, %fd43;
	mul.rn.f64 	%fd46, %fd41, %fd20;
	neg.f64 	%fd47, %fd46;
	fma.rn.f64 	%fd48, %fd41, %fd20, %fd47;
	fma.rn.f64 	%fd49, %fd41, %fd32, %fd48;
	fma.rn.f64 	%fd50, %fd45, %fd20, %fd49;
	mul.rn.f64 	%fd51, %fd38, %fd46;
	neg.f64 	%fd52, %fd51;
	fma.rn.f64 	%fd53, %fd38, %fd46, %fd52;
	fma.rn.f64 	%fd54, %fd38, %fd50, %fd53;
	fma.rn.f64 	%fd55, %fd40, %fd46, %fd54;
	add.f64 	%fd56, %fd51, %fd55;
	sub.f64 	%fd57, %fd51, %fd56;
	add.f64 	%fd58, %fd55, %fd57;
	add.f64 	%fd59, %fd20, %fd56;
	sub.f64 	%fd60, %fd20, %fd59;
	add.f64 	%fd61, %fd56, %fd60;
	add.f64 	%fd62, %fd58, %fd61;
	add.f64 	%fd63, %fd32, %fd62;
	add.f64 	%fd64, %fd59, %fd63;
	sub.f64 	%fd65, %fd59, %fd64;
	add.f64 	%fd66, %fd63, %fd65;
	xor.b32  	%r25, %r48, -2147483648;
	mov.b32 	%r26, 1127219200;
	mov.b64 	%fd67, {%r25, %r26};
	mov.b32 	%r27, -2147483648;
	mov.b64 	%fd68, {%r27, %r26};
	sub.f64 	%fd69, %fd67, %fd68;
	fma.rn.f64 	%fd70, %fd69, 0d3FE62E42FEFA39EF, %fd64;
	fma.rn.f64 	%fd71, %fd69, 0dBFE62E42FEFA39EF, %fd70;
	sub.f64 	%fd72, %fd71, %fd64;
	sub.f64 	%fd73, %fd66, %fd72;
	fma.rn.f64 	%fd74, %fd69, 0d3C7ABC9E3B39803F, %fd73;
	add.f64 	%fd75, %fd70, %fd74;
	sub.f64 	%fd76, %fd70, %fd75;
	add.f64 	%fd77, %fd74, %fd76;
	mov.f64 	%fd78, 0d4000000000000000;
	{
	.reg .b32 %temp; 
	mov.b64 	{%temp, %r28}, %fd78;
	}
	{
	.reg .b32 %temp; 
	mov.b64 	{%r29, %temp}, %fd78;
	}
	shl.b32 	%r30, %r28, 1;
	setp.gt.u32 	%p3, %r30, -33554433;
	and.b32  	%r31, %r28, -15728641;
	selp.b32 	%r32, %r31, %r28, %p3;
	mov.b64 	%fd79, {%r29, %r32};
	mul.rn.f64 	%fd80, %fd75, %fd79;
	neg.f64 	%fd81, %fd80;
	fma.rn.f64 	%fd82, %fd75, %fd79, %fd81;
	fma.rn.f64 	%fd83, %fd77, %fd79, %fd82;
	add.f64 	%fd4, %fd80, %fd83;
	sub.f64 	%fd84, %fd80, %fd4;
	add.f64 	%fd5, %fd83, %fd84;
	fma.rn.f64 	%fd85, %fd4, 0d3FF71547652B82FE, 0d4338000000000000;
	{
	.reg .b32 %temp; 
	mov.b64 	{%r13, %temp}, %fd85;
	}
	mov.f64 	%fd86, 0dC338000000000000;
	add.rn.f64 	%fd87, %fd85, %fd86;
	fma.rn.f64 	%fd88, %fd87, 0dBFE62E42FEFA39EF, %fd4;
	fma.rn.f64 	%fd89, %fd87, 0dBC7ABC9E3B39803F, %fd88;
	fma.rn.f64 	%fd90, %fd89, 0d3E5ADE1569CE2BDF, 0d3E928AF3FCA213EA;
	fma.rn.f64 	%fd91, %fd90, %fd89, 0d3EC71DEE62401315;
	fma.rn.f64 	%fd92, %fd91, %fd89, 0d3EFA01997C89EB71;
	fma.rn.f64 	%fd93, %fd92, %fd89, 0d3F2A01A014761F65;
	fma.rn.f64 	%fd94, %fd93, %fd89, 0d3F56C16C1852B7AF;
	fma.rn.f64 	%fd95, %fd94, %fd89, 0d3F81111111122322;
	fma.rn.f64 	%fd96, %fd95, %fd89, 0d3FA55555555502A1;
	fma.rn.f64 	%fd97, %fd96, %fd89, 0d3FC5555555555511;
	fma.rn.f64 	%fd98, %fd97, %fd89, 0d3FE000000000000B;
	fma.rn.f64 	%fd99, %fd98, %fd89, 0d3FF0000000000000;
	fma.rn.f64 	%fd100, %fd99, %fd89, 0d3FF0000000000000;
	{
	.reg .b32 %temp; 
	mov.b64 	{%r14, %temp}, %fd100;
	}
	{
	.reg .b32 %temp; 
	mov.b64 	{%temp, %r15}, %fd100;
	}
	shl.b32 	%r33, %r13, 20;
	add.s32 	%r34, %r33, %r15;
	mov.b64 	%fd108, {%r14, %r34};
	{
	.reg .b32 %temp; 
	mov.b64 	{%temp, %r35}, %fd4;
	}
	mov.b32 	%f2, %r35;
	abs.f32 	%f1, %f2;
	setp.lt.f32 	%p4, %f1, 0f4086232B;
	@%p4 bra 	$L__BB1_7;
	setp.lt.f64 	%p5, %fd4, 0d0000000000000000;
	add.f64 	%fd101, %fd4, 0d7FF0000000000000;
	selp.f64 	%fd108, 0d0000000000000000, %fd101, %p5;
	setp.geu.f32 	%p6, %f1, 0f40874800;
	@%p6 bra 	$L__BB1_7;
	shr.u32 	%r36, %r13, 31;
	add.s32 	%r37, %r13, %r36;
	shr.s32 	%r38, %r37, 1;
	shl.b32 	%r39, %r38, 20;
	add.s32 	%r40, %r15, %r39;
	mov.b64 	%fd102, {%r14, %r40};
	sub.s32 	%r41, %r13, %r38;
	shl.b32 	%r42, %r41, 20;
	add.s32 	%r43, %r42, 1072693248;
	mov.b32 	%r44, 0;
	mov.b64 	%fd103, {%r44, %r43};
	mul.f64 	%fd108, %fd103, %fd102;
$L__BB1_7:
	abs.f64 	%fd104, %fd108;
	setp.eq.f64 	%p7, %fd104, 0d7FF0000000000000;
	fma.rn.f64 	%fd105, %fd108, %fd5, %fd108;
	selp.f64 	%fd106, %fd108, %fd105, %p7;
	st.param.f64 	[func_retval0], %fd106;
	ret;

}


// ===== COMPILED SASS (sm_100) =====

	.target	sm_100

	.elftype	@"ET_EXEC"


//--------------------- .note.nv.tkinfo           --------------------------
	.section	.note.nv.tkinfo,"",@"SHT_NOTE"
	.sectionflags	@"SHF_NOTE_NV_TKINFO"
	.tkinfo
        /*0018*/ 	.word	0x00000002
        /*0030*/ 	.string	""
        /*0030*/ 	.string	"ptxas"
        /*0030*/ 	.string	"Cuda compilation tools, release 13.0, V13.0.88"
        /*0030*/ 	.string	"Build cuda_13.0.r13.0/compiler.36424714_0"
        /*0030*/ 	.string	"-arch sm_100 -m 64 "



//--------------------- .note.nv.cuinfo           --------------------------
	.section	.note.nv.cuinfo,"",@"SHT_NOTE"
	.sectionflags	@"SHF_NOTE_NV_CUINFO"
        /*0018*/ 	.short	0x0002
        /*001a*/ 	.short	0x0064
        /*001c*/ 	.short	0x0082
	.zero		2


//--------------------- .nv.info                  --------------------------
	.section	.nv.info,"",@"SHT_CUDA_INFO"
	.align	4


	//----- nvinfo : EIATTR_REGCOUNT
	.align		4
        /*0000*/ 	.byte	0x04, 0x2f
        /*0002*/ 	.short	(.L_1 - .L_0)
	.align		4
.L_0:
        /*0004*/ 	.word	index@(_Z24simple_linear_regressionPfS_S_S_S_i)
        /*0008*/ 	.word	0x00000020


	//----- nvinfo : EIATTR_FRAME_SIZE
	.align		4
.L_1:
        /*000c*/ 	.byte	0x04, 0x11
        /*000e*/ 	.short	(.L_3 - .L_2)
	.align		4
.L_2:
        /*0010*/ 	.word	index@($_Z24simple_linear_regressionPfS_S_S_S_i$__internal_accurate_pow)
        /*0014*/ 	.word	0x00000000


	//----- nvinfo : EIATTR_FRAME_SIZE
	.align		4
.L_3:
        /*0018*/ 	.byte	0x04, 0x11
        /*001a*/ 	.short	(.L_5 - .L_4)
	.align		4
.L_4:
        /*001c*/ 	.word	index@(_Z24simple_linear_regressionPfS_S_S_S_i)
        /*0020*/ 	.word	0x00000000


	//----- nvinfo : EIATTR_MIN_STACK_SIZE
	.align		4
.L_5:
        /*0024*/ 	.byte	0x04, 0x12
        /*0026*/ 	.short	(.L_7 - .L_6)
	.align		4
.L_6:
        /*0028*/ 	.word	index@(_Z24simple_linear_regressionPfS_S_S_S_i)
        /*002c*/ 	.word	0x00000000
.L_7:


//--------------------- .nv.compat                --------------------------
	.section	.nv.compat,"",@"SHT_CUDA_COMPAT_INFO"
	.align	4
        /*0000*/ 	.byte	0x02, 0x09, 0x00, 0x00, 0x02, 0x02, 0x01, 0x00, 0x02, 0x05, 0x05, 0x00, 0x03, 0x07, 0x01, 0x01
        /*0010*/ 	.byte	0x02, 0x03, 0x00, 0x00, 0x02, 0x06, 0x01, 0x00, 0x04, 0x0b, 0x08, 0x00, 0x01, 0x00, 0x00, 0x00
        /*0020*/ 	.byte	0x00, 0x00, 0x00, 0x00


//--------------------- .nv.info._Z24simple_linear_regressionPfS_S_S_S_i --------------------------
	.section	.nv.info._Z24simple_linear_regressionPfS_S_S_S_i,"",@"SHT_CUDA_INFO"
	.sectionflags	@""
	.align	4


	//----- nvinfo : EIATTR_CUDA_API_VERSION
	.align		4
        /*0000*/ 	.byte	0x04, 0x37
        /*0002*/ 	.short	(.L_9 - .L_8)
.L_8:
        /*0004*/ 	.word	0x00000082


	//----- nvinfo : EIATTR_KPARAM_INFO
	.align		4
.L_9:
        /*0008*/ 	.byte	0x04, 0x17
        /*000a*/ 	.short	(.L_11 - .L_10)
.L_10:
        /*000c*/ 	.word	0x00000000
        /*0010*/ 	.short	0x0005
        /*0012*/ 	.short	0x0028
        /*0014*/ 	.byte	0x00, 0xf0, 0x11, 0x00


	//----- nvinfo : EIATTR_KPARAM_INFO
	.align		4
.L_11:
        /*0018*/ 	.byte	0x04, 0x17
        /*001a*/ 	.short	(.L_13 - .L_12)
.L_12:
        /*001c*/ 	.word	0x00000000
        /*0020*/ 	.short	0x0004
        /*0022*/ 	.short	0x0020
        /*0024*/ 	.byte	0x00, 0xf5, 0x21, 0x00


	//----- nvinfo : EIATTR_KPARAM_INFO
	.align		4
.L_13:
        /*0028*/ 	.byte	0x04, 0x17
        /*002a*/ 	.short	(.L_15 - .L_14)
.L_14:
        /*002c*/ 	.word	0x00000000
        /*0030*/ 	.short	0x0003
        /*0032*/ 	.short	0x0018
        /*0034*/ 	.byte	0x00, 0xf5, 0x21, 0x00


	//----- nvinfo : EIATTR_KPARAM_INFO
	.align		4
.L_15:
        /*0038*/ 	.byte	0x04, 0x17
        /*003a*/ 	.short	(.L_17 - .L_16)
.L_16:
        /*003c*/ 	.word	0x00000000
        /*0040*/ 	.short	0x0002
        /*0042*/ 	.short	0x0010
        /*0044*/ 	.byte	0x00, 0xf5, 0x21, 0x00


	//----- nvinfo : EIATTR_KPARAM_INFO
	.align		4
.L_17:
        /*0048*/ 	.byte	0x04, 0x17
        /*004a*/ 	.short	(.L_19 - .L_18)
.L_18:
        /*004c*/ 	.word	0x00000000
        /*0050*/ 	.short	0x0001
        /*0052*/ 	.short	0x0008
        /*0054*/ 	.byte	0x00, 0xf5, 0x21, 0x00


	//----- nvinfo : EIATTR_KPARAM_INFO
	.align		4
.L_19:
        /*0058*/ 	.byte	0x04, 0x17
        /*005a*/ 	.short	(.L_21 - .L_20)
.L_20:
        /*005c*/ 	.word	0x00000000
        /*0060*/ 	.short	0x0000
        /*0062*/ 	.short	0x0000
        /*0064*/ 	.byte	0x00, 0xf5, 0x21, 0x00


	//----- nvinfo : EIATTR_SPARSE_MMA_MASK
	.align		4
.L_21:
        /*0068*/ 	.byte	0x03, 0x50
        /*006a*/ 	.short	0x0000


	//----- nvinfo : EIATTR_MAXREG_COUNT
	.align		4
        /*006c*/ 	.byte	0x03, 0x1b
        /*006e*/ 	.short	0x00ff


	//----- nvinfo : EIATTR_NUM_BARRIERS
	.align		4
        /*0070*/ 	.byte	0x02, 0x4c
        /*0072*/ 	.byte	0x01
	.zero		1


	//----- nvinfo : EIATTR_MERCURY_ISA_VERSION
	.align		4
        /*0074*/ 	.byte	0x03, 0x5f
        /*0076*/ 	.short	0x0101


	//----- nvinfo : EIATTR_UNUSED_LOAD_BYTE_OFFSET
	.align		4
        /*0078*/ 	.byte	0x04, 0x44
        /*007a*/ 	.short	(.L_23 - .L_22)


	//   ....[0]....
.L_22:
        /*007c*/ 	.word	0x00000580
        /*0080*/ 	.word	0x00000fff


	//----- nvinfo : EIATTR_VRC_CTA_INIT_COUNT
	.align		4
.L_23:
        /*0084*/ 	.byte	0x02, 0x4a
	.zero		1
	.zero		1


	//----- nvinfo : EIATTR_EXIT_INSTR_OFFSETS
	.align		4
        /*0088*/ 	.byte	0x04, 0x1c
        /*008a*/ 	.short	(.L_25 - .L_24)


	//   ....[0]....
.L_24:
        /*008c*/ 	.word	0x00000070


	//   ....[1]....
        /*0090*/ 	.word	0x00000570


	//   ....[2]....
        /*0094*/ 	.word	0x00000650


	//----- nvinfo : EIATTR_CRS_STACK_SIZE
	.align		4
.L_25:
        /*0098*/ 	.byte	0x04, 0x1e
        /*009a*/ 	.short	(.L_27 - .L_26)
.L_26:
        /*009c*/ 	.word	0x00000000


	//----- nvinfo : EIATTR_CBANK_PARAM_SIZE
	.align		4
.L_27:
        /*00a0*/ 	.byte	0x03, 0x19
        /*00a2*/ 	.short	0x002c


	//----- nvinfo : EIATTR_PARAM_CBANK
	.align		4
        /*00a4*/ 	.byte	0x04, 0x0a
        /*00a6*/ 	.short	(.L_29 - .L_28)
	.align		4
.L_28:
        /*00a8*/ 	.word	index@(.nv.constant0._Z24simple_linear_regressionPfS_S_S_S_i)
        /*00ac*/ 	.short	0x0380
        /*00ae*/ 	.short	0x002c


	//----- nvinfo : EIATTR_SW_WAR
	.align		4
.L_29:
        /*00b0*/ 	.byte	0x04, 0x36
        /*00b2*/ 	.short	(.L_31 - .L_30)
.L_30:
        /*00b4*/ 	.word	0x00000008
.L_31:


//--------------------- .nv.callgraph             --------------------------
	.section	.nv.callgraph,"",@"SHT_CUDA_CALLGRAPH"
	.align	4
	.sectionentsize	8
	.align		4
        /*0000*/ 	.word	0x00000000
	.align		4
        /*0004*/ 	.word	0xffffffff
	.align		4
        /*0008*/ 	.word	0x00000000
	.align		4
        /*000c*/ 	.word	0xfffffffe
	.align		4
        /*0010*/ 	.word	0x00000000
	.align		4
        /*0014*/ 	.word	0xfffffffd
	.align		4
        /*0018*/ 	.word	0x00000000
	.align		4
        /*001c*/ 	.word	0xfffffffc


//--------------------- .text._Z24simple_linear_regressionPfS_S_S_S_i --------------------------
	.section	.text._Z24simple_linear_regressionPfS_S_S_S_i,"ax",@progbits
	.align	128
        .global         _Z24simple_linear_regressionPfS_S_S_S_i
        .type           _Z24simple_linear_regressionPfS_S_S_S_i,@function
        .size           _Z24simple_linear_regressionPfS_S_S_S_i,(.L_x_11 - _Z24simple_linear_regressionPfS_S_S_S_i)
        .other          _Z24simple_linear_regressionPfS_S_S_S_i,@"STO_CUDA_ENTRY STV_DEFAULT"
_Z24simple_linear_regressionPfS_S_S_S_i:
.text._Z24simple_linear_regressionPfS_S_S_S_i:
[----:B------:R-:W-:Y:S01]  /*0000*/  LDC R1, c[0x0][0x37c] ;  /* 0x0000df00ff017b82 */ /* 0x000fe20000000800 */
[----:B------:R-:W0:Y:S01]  /*0010*/  S2R R2, SR_CTAID.X ;  /* 0x0000000000027919 */ /* 0x000e220000002500 */
[----:B------:R-:W0:Y:S01]  /*0020*/  LDCU UR4, c[0x0][0x360] ;  /* 0x00006c00ff0477ac */ /* 0x000e220008000800 */
[----:B------:R-:W0:Y:S01]  /*0030*/  S2R R3, SR_TID.X ;  /* 0x0000000000037919 */ /* 0x000e220000002100 */
[----:B------:R-:W1:Y:S01]  /*0040*/  LDCU UR5, c[0x0][0x3a8] ;  /* 0x00007500ff0577ac */ /* 0x000e620008000800 */
[----:B0-----:R-:W-:-:S05]  /*0050*/  IMAD R9, R2, UR4, R3 ;  /* 0x0000000402097c24 */ /* 0x001fca000f8e0203 */
[----:B-1----:R-:W-:-:S13]  /*0060*/  ISETP.GE.AND P0, PT, R9, UR5, PT ;  /* 0x0000000509007c0c */ /* 0x002fda000bf06270 */
[----:B------:R-:W-:Y:S05]  /*0070*/  @P0 EXIT ;  /* 0x000000000000094d */ /* 0x000fea0003800000 */
[----:B------:R-:W0:Y:S01]  /*0080*/  LDC.64 R6, c[0x0][0x380] ;  /* 0x0000e000ff067b82 */ /* 0x000e220000000a00 */
[----:B------:R-:W1:Y:S07]  /*0090*/  LDCU.64 UR6, c[0x0][0x358] ;  /* 0x00006b00ff0677ac */ /* 0x000e6e0008000a00 */
[----:B------:R-:W2:Y:S08]  /*00a0*/  LDC.64 R4, c[0x0][0x388] ;  /* 0x0000e200ff047b82 */ /* 0x000eb00000000a00 */
[----:B------:R-:W3:Y:S08]  /*00b0*/  LDC.64 R10, c[0x0][0x390] ;  /* 0x0000e400ff0a7b82 */ /* 0x000ef00000000a00 */
[----:B------:R-:W4:Y:S01]  /*00c0*/  LDC.64 R12, c[0x0][0x398] ;  /* 0x0000e600ff0c7b82 */ /* 0x000f220000000a00 */
[----:B0-----:R-:W-:-:S05]  /*00d0*/  IMAD.WIDE R6, R9, 0x4, R6 ;  /* 0x0000000409067825 */ /* 0x001fca00078e0206 */
[----:B-1----:R-:W5:Y:S01]  /*00e0*/  LDG.E R26, desc[UR6][R6.64] ;  /* 0x00000006061a7981 */ /* 0x002f62000c1e1900 */
[----:B--2---:R-:W-:-:S05]  /*00f0*/  IMAD.WIDE R4, R9, 0x4, R4 ;  /* 0x0000000409047825 */ /* 0x004fca00078e0204 */
[----:B------:R-:W2:Y:S04]  /*0100*/  LDG.E R27, desc[UR6][R4.64] ;  /* 0x00000006041b7981 */ /* 0x000ea8000c1e1900 */
[----:B---3--:R-:W5:Y:S04]  /*0110*/  LDG.E R10, desc[UR6][R10.64] ;  /* 0x000000060a0a7981 */ /* 0x008f68000c1e1900 */
[----:B----4-:R-:W5:Y:S01]  /*0120*/  LDG.E R13, desc[UR6][R12.64] ;  /* 0x000000060c0d7981 */ /* 0x010f62000c1e1900 */
[----:B------:R-:W-:Y:S01]  /*0130*/  BSSY.RECONVERGENT B0, `(.L_x_0) ;  /* 0x0000006000007945 */ /* 0x000fe20003800200 */
[----:B------:R-:W-:Y:S01]  /*0140*/  MOV R0, 0x190 ;  /* 0x0000019000007802 */ /* 0x000fe20000000f00 */
[----:B-----5:R-:W-:-:S04]  /*0150*/  FFMA R26, R13, R26, R10 ;  /* 0x0000001a0d1a7223 */ /* 0x020fc8000000000a */
[----:B--2---:R-:W-:-:S04]  /*0160*/  FADD R27, -R26, R27 ;  /* 0x0000001b1a1b7221 */ /* 0x004fc80000000100 */
[----:B------:R0:W1:Y:S03]  /*0170*/  F2F.F64.F32 R8, R27 ;  /* 0x0000001b00087310 */ /* 0x0000660000201800 */
[----:B01----:R-:W-:Y:S05]  /*0180*/  CALL.REL.NOINC `($_Z24simple_linear_regressionPfS_S_S_S_i$__internal_accurate_pow) ;  /* 0x0000000400347944 */ /* 0x003fea0003c00000 */
[----:B------:R-:W-:Y:S05]  /*0190*/  BSYNC.RECONVERGENT B0 ;  /* 0x0000000000007941 */ /* 0x000fea0003800200 */
.L_x_0:
[----:B------:R-:W-:Y:S01]  /*01a0*/  DADD R10, R8, 2 ;  /* 0x40000000080a7429 */ /* 0x000fe20000000000 */
[----:B------:R-:W-:Y:S01]  /*01b0*/  FSETP.NEU.AND P0, PT, R27, RZ, PT ;  /* 0x000000ff1b00720b */ /* 0x000fe20003f0d000 */
[----:B------:R-:W-:Y:S08]  /*01c0*/  BSSY.RECONVERGENT B0, `(.L_x_1) ;  /* 0x000000d000007945 */ /* 0x000ff00003800200 */
[----:B------:R-:W-:Y:S01]  /*01d0*/  LOP3.LUT R10, R11, 0x7ff00000, RZ, 0xc0, !PT ;  /* 0x7ff000000b0a7812 */ /* 0x000fe200078ec0ff */
[----:B------:R-:W-:-:S03]  /*01e0*/  IMAD.MOV.U32 R11, RZ, RZ, R13 ;  /* 0x000000ffff0b7224 */ /* 0x000fc600078e000d */
[----:B------:R-:W-:Y:S01]  /*01f0*/  ISETP.NE.AND P1, PT, R10, 0x7ff00000, PT ;  /* 0x7ff000000a00780c */ /* 0x000fe20003f25270 */
[----:B------:R-:W-:Y:S01]  /*0200*/  IMAD.MOV.U32 R10, RZ, RZ, R12 ;  /* 0x000000ffff0a7224 */ /* 0x000fe200078e000c */
[----:B------:R-:W-:-:S11]  /*0210*/  @!P0 CS2R R10, SRZ ;  /* 0x00000000000a8805 */ /* 0x000fd6000001ff00 */
[----:B------:R-:W-:Y:S05]  /*0220*/  @P1 BRA `(.L_x_2) ;  /* 0x0000000000181947 */ /* 0x000fea0003800000 */
[----:B------:R-:W-:-:S13]  /*0230*/  FSETP.NAN.AND P0, PT, R27, R27, PT ;  /* 0x0000001b1b00720b */ /* 0x000fda0003f08000 */
[----:B------:R-:W-:Y:S01]  /*0240*/  @P0 DADD R10, R8, 2 ;  /* 0x40000000080a0429 */ /* 0x000fe20000000000 */
[----:B------:R-:W-:Y:S10]  /*0250*/  @P0 BRA `(.L_x_2) ;  /* 0x00000000000c0947 */ /* 0x000ff40003800000 */
[----:B------:R-:W-:-:S14]  /*0260*/  DSETP.NEU.AND P0, PT, |R8|, +INF , PT ;  /* 0x7ff000000800742a */ /* 0x000fdc0003f0d200 */
[----:B------:R-:W-:Y:S01]  /*0270*/  @!P0 MOV R10, 0x0 ;  /* 0x00000000000a8802 */ /* 0x000fe20000000f00 */
[----:B------:R-:W-:-:S07]  /*0280*/  @!P0 IMAD.MOV.U32 R11, RZ, RZ, 0x7ff00000 ;  /* 0x7ff00000ff0b8424 */ /* 0x000fce00078e00ff */
.L_x_2:
[----:B------:R-:W-:Y:S05]  /*0290*/  BSYNC.RECONVERGENT B0 ;  /* 0x0000000000007941 */ /* 0x000fea0003800200 */
.L_x_1:
[----:B------:R-:W-:Y:S01]  /*02a0*/  DMUL R10, R10, 0.5 ;  /* 0x3fe000000a0a7828 */ /* 0x000fe20000000000 */
[----:B------:R-:W0:Y:S01]  /*02b0*/  S2UR UR5, SR_CgaCtaId ;  /* 0x00000000000579c3 */ /* 0x000e220000008800 */
[----:B------:R-:W-:Y:S01]  /*02c0*/  FSETP.NEU.AND P0, PT, R27, 1, PT ;  /* 0x3f8000001b00780b */ /* 0x000fe20003f0d000 */
[----:B------:R-:W-:Y:S01]  /*02d0*/  BSSY.RECONVERGENT B0, `(.L_x_3) ;  /* 0x000000a000007945 */ /* 0x000fe20003800200 */
[----:B------:R-:W-:-:S06]  /*02e0*/  UMOV UR4, 0x400 ;  /* 0x0000040000047882 */ /* 0x000fcc0000000000 */
[----:B------:R-:W1:Y:S02]  /*02f0*/  F2F.F32.F64 R10, R10 ;  /* 0x0000000a000a7310 */ /* 0x000e640000301000 */
[----:B-1----:R-:W-:Y:S01]  /*0300*/  FSEL R13, R10, 0.5, P0 ;  /* 0x3f0000000a0d7808 */ /* 0x002fe20000000000 */
[----:B0-----:R-:W-:-:S12]  /*0310*/  ULEA UR4, UR5, UR4, 0x18 ;  /* 0x0000000405047291 */ /* 0x001fd8000f8ec0ff */
.L_x_4:
[----:B------:R-:W0:Y:S01]  /*0320*/  LDS R8, [UR4] ;  /* 0x00000004ff087984 */ /* 0x000e220008000800 */
[----:B------:R-:W-:Y:S02]  /*0330*/  IMAD.U32 R0, RZ, RZ, UR4 ;  /* 0x00000004ff007e24 */ /* 0x000fe4000f8e00ff */
[----:B0-----:R-:W-:-:S05]  /*0340*/  FADD R9, R13, R8 ;  /* 0x000000080d097221 */ /* 0x001fca0000000000 */
[----:B------:R-:W0:Y:S02]  /*0350*/  ATOMS.CAST.SPIN P0, [R0], R8, R9 ;  /* 0x000000080000758d */ /* 0x000e240001800009 */
[----:B0-----:R-:W-:Y:S05]  /*0360*/  @!P0 BRA `(.L_x_4) ;  /* 0xfffffffc00ec8947 */ /* 0x001fea000383ffff */
[----:B------:R-:W-:Y:S05]  /*0370*/  BSYNC.RECONVERGENT B0 ;  /* 0x0000000000007941 */ /* 0x000fea0003800200 */
.L_x_3:
[----:B------:R-:W2:Y:S01]  /*0380*/  LDG.E R11, desc[UR6][R4.64] ;  /* 0x00000006040b7981 */ /* 0x000ea2000c1e1900 */
[----:B------:R-:W-:Y:S03]  /*0390*/  BSSY.RECONVERGENT B0, `(.L_x_5) ;  /* 0x000000a000007945 */ /* 0x000fe60003800200 */
[----:B------:R-:W0:Y:S02]  /*03a0*/  LDS R9, [UR4] ;  /* 0x00000004ff097984 */ /* 0x000e240008000800 */
[----:B0-----:R-:W-:-:S05]  /*03b0*/  FADD R9, R9, R8 ;  /* 0x0000000809097221 */ /* 0x001fca0000000000 */
[----:B------:R0:W-:Y:S02]  /*03c0*/  STS [UR4], R9 ;  /* 0x00000009ff007988 */ /* 0x0001e40008000804 */
[----:B0-2---:R-:W-:-:S07]  /*03d0*/  FADD R11, -R26, R11 ;  /* 0x0000000b1a0b7221 */ /* 0x005fce0000000100 */
.L_x_6:
[----:B------:R-:W0:Y:S01]  /*03e0*/  LDS R8, [UR4+0x4] ;  /* 0x00000404ff087984 */ /* 0x000e220008000800 */
[----:B------:R-:W-:Y:S01]  /*03f0*/  MOV R0, UR4 ;  /* 0x0000000400007c02 */ /* 0x000fe20008000f00 */
[----:B0-----:R-:W-:-:S05]  /*0400*/  FADD R9, -R11, R8 ;  /* 0x000000080b097221 */ /* 0x001fca0000000100 */
[----:B------:R-:W0:Y:S02]  /*0410*/  ATOMS.CAST.SPIN P0, [R0+0x4], R8, R9 ;  /* 0x000004080000758d */ /* 0x000e240001800009 */
[----:B0-----:R-:W-:Y:S05]  /*0420*/  @!P0 BRA `(.L_x_6) ;  /* 0xfffffffc00ec8947 */ /* 0x001fea000383ffff */
[----:B------:R-:W-:Y:S05]  /*0430*/  BSYNC.RECONVERGENT B0 ;  /* 0x0000000000007941 */ /* 0x000fea0003800200 */
.L_x_5:
[----:B------:R-:W2:Y:S04]  /*0440*/  LDG.E R5, desc[UR6][R4.64] ;  /* 0x0000000604057981 */ /* 0x000ea8000c1e1900 */
[----:B------:R-:W3:Y:S01]  /*0450*/  LDG.E R7, desc[UR6][R6.64] ;  /* 0x0000000606077981 */ /* 0x000ee2000c1e1900 */
[----:B------:R-:W-:Y:S03]  /*0460*/  BSSY.RECONVERGENT B0, `(.L_x_7) ;  /* 0x000000b000007945 */ /* 0x000fe60003800200 */
[----:B------:R-:W0:Y:S02]  /*0470*/  LDS R9, [UR4+0x4] ;  /* 0x00000404ff097984 */ /* 0x000e240008000800 */
[----:B0-----:R-:W-:-:S05]  /*0480*/  FADD R9, R9, R8 ;  /* 0x0000000809097221 */ /* 0x001fca0000000000 */
[----:B------:R0:W-:Y:S01]  /*0490*/  STS [UR4+0x4], R9 ;  /* 0x00000409ff007988 */ /* 0x0001e20008000804 */
[----:B--2---:R-:W-:-:S04]  /*04a0*/  FADD R26, -R26, R5 ;  /* 0x000000051a1a7221 */ /* 0x004fc80000000100 */
[----:B0--3--:R-:W-:-:S07]  /*04b0*/  FMUL R11, R26, -R7 ;  /* 0x800000071a0b7220 */ /* 0x009fce0000400000 */
.L_x_8:
[----:B------:R-:W0:Y:S01]  /*04c0*/  LDS R4, [UR4+0x8] ;  /* 0x00000804ff047984 */ /* 0x000e220008000800 */
[----:B------:R-:W-:Y:S02]  /*04d0*/  IMAD.U32 R0, RZ, RZ, UR4 ;  /* 0x00000004ff007e24 */ /* 0x000fe4000f8e00ff */
[----:B0-----:R-:W-:-:S05]  /*04e0*/  FADD R5, R11, R4 ;  /* 0x000000040b057221 */ /* 0x001fca0000000000 */
[----:B------:R-:W0:Y:S02]  /*04f0*/  ATOMS.CAST.SPIN P0, [R0+0x8], R4, R5 ;  /* 0x000008040000758d */ /* 0x000e240001800005 */
[----:B0-----:R-:W-:Y:S05]  /*0500*/  @!P0 BRA `(.L_x_8) ;  /* 0xfffffffc00ec8947 */ /* 0x001fea000383ffff */
[----:B------:R-:W-:Y:S05]  /*0510*/  BSYNC.RECONVERGENT B0 ;  /* 0x0000000000007941 */ /* 0x000fea0003800200 */
.L_x_7:
[----:B------:R-:W0:Y:S01]  /*0520*/  LDS R5, [UR4+0x8] ;  /* 0x00000804ff057984 */ /* 0x000e220008000800 */
[----:B------:R-:W-:Y:S01]  /*0530*/  ISETP.NE.AND P0, PT, R3, RZ, PT ;  /* 0x000000ff0300720c */ /* 0x000fe20003f05270 */
[----:B0-----:R-:W-:-:S05]  /*0540*/  FADD R5, R5, R4 ;  /* 0x0000000405057221 */ /* 0x001fca0000000000 */
[----:B------:R0:W-:Y:S01]  /*0550*/  STS [UR4+0x8], R5 ;  /* 0x00000805ff007988 */ /* 0x0001e20008000804 */
[----:B------:R-:W-:Y:S06]  /*0560*/  BAR.SYNC.DEFER_BLOCKING 0x0 ;  /* 0x0000000000007b1d */ /* 0x000fec0000010000 */
[----:B------:R-:W-:Y:S05]  /*0570*/  @P0 EXIT ;  /* 0x000000000000094d */ /* 0x000fea0003800000 */
[----:B0-----:R-:W0:Y:S01]  /*0580*/  LDS.128 R4, [UR4] ;  /* 0x00000004ff047984 */ /* 0x001e220008000c00 */
[----:B------:R-:W1:Y:S01]  /*0590*/  LDC.64 R10, c[0x0][0x3a0] ;  /* 0x0000e800ff0a7b82 */ /* 0x000e620000000a00 */
[----:B------:R-:W-:Y:S02]  /*05a0*/  IMAD R3, R2, 0x3, RZ ;  /* 0x0000000302037824 */ /* 0x000fe400078e02ff */
[----:B------:R-:W-:Y:S02]  /*05b0*/  STS.64 [UR4], RZ ;  /* 0x000000ffff007988 */ /* 0x000fe40008000a04 */
[C---:B------:R-:W-:Y:S01]  /*05c0*/  VIADD R9, R3.reuse, 0x1 ;  /* 0x0000000103097836 */ /* 0x040fe20000000000 */
[C---:B------:R-:W-:Y:S01]  /*05d0*/  IADD3 R13, PT, PT, R3.reuse, 0x2, RZ ;  /* 0x00000002030d7810 */ /* 0x040fe20007ffe0ff */
[----:B------:R-:W-:Y:S01]  /*05e0*/  STS [UR4+0x8], RZ ;  /* 0x000008ffff007988 */ /* 0x000fe20008000804 */
[----:B-1----:R-:W-:-:S04]  /*05f0*/  IMAD.WIDE.U32 R2, R3, 0x4, R10 ;  /* 0x0000000403027825 */ /* 0x002fc800078e000a */
[----:B------:R-:W-:-:S04]  /*0600*/  IMAD.WIDE.U32 R8, R9, 0x4, R10 ;  /* 0x0000000409087825 */ /* 0x000fc800078e000a */
[----:B------:R-:W-:Y:S01]  /*0610*/  IMAD.WIDE.U32 R10, R13, 0x4, R10 ;  /* 0x000000040d0a7825 */ /* 0x000fe200078e000a */
[----:B0-----:R-:W-:Y:S04]  /*0620*/  STG.E desc[UR6][R2.64], R4 ;  /* 0x0000000402007986 */ /* 0x001fe8000c101906 */
[----:B------:R-:W-:Y:S04]  /*0630*/  STG.E desc[UR6][R8.64], R5 ;  /* 0x0000000508007986 */ /* 0x000fe8000c101906 */
[----:B------:R-:W-:Y:S01]  /*0640*/  STG.E desc[UR6][R10.64], R6 ;  /* 0x000000060a007986 */ /* 0x000fe2000c101906 */
[----:B------:R-:W-:Y:S05]  /*0650*/  EXIT ;  /* 0x000000000000794d */ /* 0x000fea0003800000 */
        .type           $_Z24simple_linear_regressionPfS_S_S_S_i$__internal_accurate_pow,@function
        .size           $_Z24simple_linear_regressionPfS_S_S_S_i$__internal_accurate_pow,(.L_x_11 - $_Z24simple_linear_regressionPfS_S_S_S_i$__internal_accurate_pow)
$_Z24simple_linear_regressionPfS_S_S_S_i$__internal_accurate_pow:
[----:B------:R-:W-:Y:S01]  /*0660*/  DADD R28, -RZ, |R8| ;  /* 0x00000000ff1c7229 */ /* 0x000fe20000000508 */
[----:B------:R-:W-:Y:S01]  /*0670*/  IMAD.MOV.U32 R16, RZ, RZ, RZ ;  /* 0x000000ffff107224 */ /* 0x000fe200078e00ff */
[----:B------:R-:W-:Y:S01]  /*0680*/  MOV R15, 0x3ed0f5d2 ;  /* 0x3ed0f5d2000f7802 */ /* 0x000fe20000000f00 */
[----:B------:R-:W-:Y:S01]  /*0690*/  IMAD.MOV.U32 R14, RZ, RZ, 0x41ad3b5a ;  /* 0x41ad3b5aff0e7424 */ /* 0x000fe200078e00ff */
[----:B------:R-:W-:Y:S01]  /*06a0*/  UMOV UR4, 0x7d2cafe2 ;  /* 0x7d2cafe200047882 */ /* 0x000fe20000000000 */
[----:B------:R-:W-:Y:S01]  /*06b0*/  UMOV UR5, 0x3eb0f5ff ;  /* 0x3eb0f5ff00057882 */ /* 0x000fe20000000000 */
[----:B------:R-:W-:Y:S01]  /*06c0*/  UMOV UR8, 0x3b39803f ;  /* 0x3b39803f00087882 */ /* 0x000fe20000000000 */
[----:B------:R-:W-:-:S03]  /*06d0*/  UMOV UR9, 0x3c7abc9e ;  /* 0x3c7abc9e00097882 */ /* 0x000fc60000000000 */
[----:B------:R-:W-:Y:S01]  /*06e0*/  ISETP.GT.U32.AND P0, PT, R29, 0xfffff, PT ;  /* 0x000fffff1d00780c */ /* 0x000fe20003f04070 */
[----:B------:R-:W-:Y:S01]  /*06f0*/  IMAD.MOV.U32 R10, RZ, RZ, R29 ;  /* 0x000000ffff0a7224 */ /* 0x000fe200078e001d */
[----:B------:R-:W-:-:S11]  /*0700*/  MOV R12, R28 ;  /* 0x0000001c000c7202 */ /* 0x000fd60000000f00 */
[----:B------:R-:W-:Y:S01]  /*0710*/  @!P0 DMUL R24, R28, 1.80143985094819840000e+16 ;  /* 0x435000001c188828 */ /* 0x000fe20000000000 */
[----:B------:R-:W-:-:S09]  /*0720*/  SHF.R.U32.HI R28, RZ, 0x14, R29 ;  /* 0x00000014ff1c7819 */ /* 0x000fd2000001161d */
[----:B------:R-:W-:Y:S01]  /*0730*/  @!P0 IMAD.MOV.U32 R10, RZ, RZ, R25 ;  /* 0x000000ffff0a8224 */ /* 0x000fe200078e0019 */
[----:B------:R-:W-:Y:S01]  /*0740*/  @!P0 LEA.HI R28, R25, 0xffffffca, RZ, 0xc ;  /* 0xffffffca191c8811 */ /* 0x000fe200078f60ff */
[----:B------:R-:W-:-:S03]  /*0750*/  @!P0 IMAD.MOV.U32 R12, RZ, RZ, R24 ;  /* 0x000000ffff0c8224 */ /* 0x000fc600078e0018 */
[----:B------:R-:W-:-:S04]  /*0760*/  LOP3.LUT R10, R10, 0x800fffff, RZ, 0xc0, !PT ;  /* 0x800fffff0a0a7812 */ /* 0x000fc800078ec0ff */
[----:B------:R-:W-:-:S04]  /*0770*/  LOP3.LUT R13, R10, 0x3ff00000, RZ, 0xfc, !PT ;  /* 0x3ff000000a0d7812 */ /* 0x000fc800078efcff */
[----:B------:R-:W-:-:S13]  /*0780*/  ISETP.GE.U32.AND P1, PT, R13, 0x3ff6a09f, PT ;  /* 0x3ff6a09f0d00780c */ /* 0x000fda0003f26070 */
[----:B------:R-:W-:-:S05]  /*0790*/  @P1 VIADD R11, R13, 0xfff00000 ;  /* 0xfff000000d0b1836 */ /* 0x000fca0000000000 */
[----:B------:R-:W-:-:S06]  /*07a0*/  @P1 MOV R13, R11 ;  /* 0x0000000b000d1202 */ /* 0x000fcc0000000f00 */
[C---:B------:R-:W-:Y:S02]  /*07b0*/  DADD R18, R12.reuse, 1 ;  /* 0x3ff000000c127429 */ /* 0x040fe40000000000 */
[----:B------:R-:W-:-:S04]  /*07c0*/  DADD R12, R12, -1 ;  /* 0xbff000000c0c7429 */ /* 0x000fc80000000000 */
[----:B------:R-:W0:Y:S02]  /*07d0*/  MUFU.RCP64H R17, R19 ;  /* 0x0000001300117308 */ /* 0x000e240000001800 */
[----:B0-----:R-:W-:-:S08]  /*07e0*/  DFMA R10, -R18, R16, 1 ;  /* 0x3ff00000120a742b */ /* 0x001fd00000000110 */
[----:B------:R-:W-:-:S08]  /*07f0*/  DFMA R10, R10, R10, R10 ;  /* 0x0000000a0a0a722b */ /* 0x000fd0000000000a */
[----:B------:R-:W-:-:S08]  /*0800*/  DFMA R16, R16, R10, R16 ;  /* 0x0000000a1010722b */ /* 0x000fd00000000010 */
[----:B------:R-:W-:-:S08]  /*0810*/  DMUL R10, R12, R16 ;  /* 0x000000100c0a7228 */ /* 0x000fd00000000000 */
[----:B------:R-:W-:-:S08]  /*0820*/  DFMA R10, R12, R16, R10 ;  /* 0x000000100c0a722b */ /* 0x000fd0000000000a */
[----:B------:R-:W-:-:S08]  /*0830*/  DMUL R20, R10, R10 ;  /* 0x0000000a0a147228 */ /* 0x000fd00000000000 */
[----:B------:R-:W-:Y:S01]  /*0840*/  DFMA R14, R20, UR4, R14 ;  /* 0x00000004140e7c2b */ /* 0x000fe2000800000e */
[----:B------:R-:W-:Y:S01]  /*0850*/  UMOV UR4, 0x75488a3f ;  /* 0x75488a3f00047882 */ /* 0x000fe20000000000 */
[----:B------:R-:W-:-:S06]  /*0860*/  UMOV UR5, 0x3ef3b20a ;  /* 0x3ef3b20a00057882 */ /* 0x000fcc0000000000 */
[----:B------:R-:W-:Y:S01]  /*0870*/  DFMA R18, R20, R14, UR4 ;  /* 0x0000000414127e2b */ /* 0x000fe2000800000e */
[----:B------:R-:W-:Y:S01]  /*0880*/  UMOV UR4, 0xe4faecd5 ;  /* 0xe4faecd500047882 */ /* 0x000fe20000000000 */
[----:B------:R-:W-:Y:S01]  /*0890*/  UMOV UR5, 0x3f1745cd ;  /* 0x3f1745cd00057882 */ /* 0x000fe20000000000 */
[----:B------:R-:W-:-:S05]  /*08a0*/  DADD R14, R12, -R10 ;  /* 0x000000000c0e7229 */ /* 0x000fca000000080a */
[----:B------:R-:W-:Y:S01]  /*08b0*/  DFMA R18, R20, R18, UR4 ;  /* 0x0000000414127e2b */ /* 0x000fe20008000012 */
[----:B------:R-:W-:Y:S01]  /*08c0*/  UMOV UR4, 0x258a578b ;  /* 0x258a578b00047882 */ /* 0x000fe20000000000 */
[----:B------:R-:W-:Y:S01]  /*08d0*/  UMOV UR5, 0x3f3c71c7 ;  /* 0x3f3c71c700057882 */ /* 0x000fe20000000000 */
[----:B------:R-:W-:-:S05]  /*08e0*/  DADD R14, R14, R14 ;  /* 0x000000000e0e7229 */ /* 0x000fca000000000e */
[----:B------:R-:W-:Y:S01]  /*08f0*/  DFMA R18, R20, R18, UR4 ;  /* 0x0000000414127e2b */ /* 0x000fe20008000012 */
[----:B------:R-:W-:Y:S01]  /*0900*/  UMOV UR4, 0x9242b910 ;  /* 0x9242b91000047882 */ /* 0x000fe20000000000 */
[----:B------:R-:W-:Y:S01]  /*0910*/  UMOV UR5, 0x3f624924 ;  /* 0x3f62492400057882 */ /* 0x000fe20000000000 */
[----:B------:R-:W-:-:S05]  /*0920*/  DFMA R14, R12, -R10, R14 ;  /* 0x8000000a0c0e722b */ /* 0x000fca000000000e */
[----:B------:R-:W-:Y:S01]  /*0930*/  DFMA R18, R20, R18, UR4 ;  /* 0x0000000414127e2b */ /* 0x000fe20008000012 */
[----:B------:R-:W-:Y:S01]  /*0940*/  UMOV UR4, 0x99999dfb ;  /* 0x99999dfb00047882 */ /* 0x000fe20000000000 */
[----:B------:R-:W-:Y:S01]  /*0950*/  UMOV UR5, 0x3f899999 ;  /* 0x3f89999900057882 */ /* 0x000fe20000000000 */
[----:B------:R-:W-:-:S05]  /*0960*/  DMUL R14, R16, R14 ;  /* 0x0000000e100e7228 */ /* 0x000fca0000000000 */
[----:B------:R-:W-:Y:S01]  /*0970*/  DFMA R18, R20, R18, UR4 ;  /* 0x0000000414127e2b */ /* 0x000fe20008000012 */
[----:B------:R-:W-:Y:S01]  /*0980*/  UMOV UR4, 0x55555555 ;  /* 0x5555555500047882 */ /* 0x000fe20000000000 */
[----:B------:R-:W-:-:S06]  /*0990*/  UMOV UR5, 0x3fb55555 ;  /* 0x3fb5555500057882 */ /* 0x000fcc0000000000 */
[----:B------:R-:W-:-:S08]  /*09a0*/  DFMA R12, R20, R18, UR4 ;  /* 0x00000004140c7e2b */ /* 0x000fd00008000012 */
[----:B------:R-:W-:Y:S01]  /*09b0*/  DADD R16, -R12, UR4 ;  /* 0x000000040c107e29 */ /* 0x000fe20008000100 */
[----:B------:R-:W-:Y:S01]  /*09c0*/  UMOV UR4, 0xb9e7b0 ;  /* 0x00b9e7b000047882 */ /* 0x000fe20000000000 */
[----:B------:R-:W-:-:S06]  /*09d0*/  UMOV UR5, 0x3c46a4cb ;  /* 0x3c46a4cb00057882 */ /* 0x000fcc0000000000 */
[----:B------:R-:W-:Y:S02]  /*09e0*/  DFMA R16, R20, R18, R16 ;  /* 0x000000121410722b */ /* 0x000fe40000000010 */
[----:B------:R-:W-:Y:S01]  /*09f0*/  DMUL R18, R10, R10 ;  /* 0x0000000a0a127228 */ /* 0x000fe20000000000 */
[----:B------:R-:W-:Y:S01]  /*0a00*/  VIADD R21, R15, 0x100000 ;  /* 0x001000000f157836 */ /* 0x000fe20000000000 */
[----:B------:R-:W-:-:S04]  /*0a10*/  MOV R20, R14 ;  /* 0x0000000e00147202 */ /* 0x000fc80000000f00 */
[----:B------:R-:W-:Y:S01]  /*0a20*/  DADD R16, R16, -UR4 ;  /* 0x8000000410107e29 */ /* 0x000fe20008000000 */
[----:B------:R-:W-:Y:S01]  /*0a30*/  UMOV UR4, 0x80000000 ;  /* 0x8000000000047882 */ /* 0x000fe20000000000 */
[----:B------:R-:W-:Y:S01]  /*0a40*/  DFMA R22, R10, R10, -R18 ;  /* 0x0000000a0a16722b */ /* 0x000fe20000000812 */
[----:B------:R-:W-:-:S07]  /*0a50*/  UMOV UR5, 0x43300000 ;  /* 0x4330000000057882 */ /* 0x000fce0000000000 */
[C---:B------:R-:W-:Y:S02]  /*0a60*/  DFMA R20, R10.reuse, R20, R22 ;  /* 0x000000140a14722b */ /* 0x040fe40000000016 */
[----:B------:R-:W-:-:S08]  /*0a70*/  DMUL R22, R10, R18 ;  /* 0x000000120a167228 */ /* 0x000fd00000000000 */
[----:B------:R-:W-:-:S08]  /*0a80*/  DFMA R24, R10, R18, -R22 ;  /* 0x000000120a18722b */ /* 0x000fd00000000816 */
[----:B------:R-:W-:Y:S02]  /*0a90*/  DFMA R24, R14, R18, R24 ;  /* 0x000000120e18722b */ /* 0x000fe40000000018 */
[----:B------:R-:W-:-:S06]  /*0aa0*/  DADD R18, R12, R16 ;  /* 0x000000000c127229 */ /* 0x000fcc0000000010 */
[----:B------:R-:W-:Y:S02]  /*0ab0*/  DFMA R20, R10, R20, R24 ;  /* 0x000000140a14722b */ /* 0x000fe40000000018 */
[----:B------:R-:W-:-:S08]  /*0ac0*/  DADD R24, R12, -R18 ;  /* 0x000000000c187229 */ /* 0x000fd00000000812 */
[----:B------:R-:W-:Y:S02]  /*0ad0*/  DADD R24, R16, R24 ;  /* 0x0000000010187229 */ /* 0x000fe40000000018 */
[----:B------:R-:W-:-:S08]  /*0ae0*/  DMUL R16, R18, R22 ;  /* 0x0000001612107228 */ /* 0x000fd00000000000 */
[----:B------:R-:W-:-:S08]  /*0af0*/  DFMA R12, R18, R22, -R16 ;  /* 0x00000016120c722b */ /* 0x000fd00000000810 */
[----:B------:R-:W-:-:S08]  /*0b00*/  DFMA R12, R18, R20, R12 ;  /* 0x00000014120c722b */ /* 0x000fd0000000000c */
[----:B------:R-:W-:-:S08]  /*0b10*/  DFMA R24, R24, R22, R12 ;  /* 0x000000161818722b */ /* 0x000fd0000000000c */
[----:B------:R-:W-:-:S08]  /*0b20*/  DADD R12, R16, R24 ;  /* 0x00000000100c7229 */ /* 0x000fd00000000018 */
[--C-:B------:R-:W-:Y:S02]  /*0b30*/  DADD R18, R10, R12.reuse ;  /* 0x000000000a127229 */ /* 0x100fe4000000000c */
[----:B------:R-:W-:-:S06]  /*0b40*/  DADD R16, R16, -R12 ;  /* 0x0000000010107229 */ /* 0x000fcc000000080c */
[----:B------:R-:W-:Y:S02]  /*0b50*/  DADD R10, R10, -R18 ;  /* 0x000000000a0a7229 */ /* 0x000fe40000000812 */
[----:B------:R-:W-:-:S06]  /*0b60*/  DADD R16, R24, R16 ;  /* 0x0000000018107229 */ /* 0x000fcc0000000010 */
[----:B------:R-:W-:Y:S01]  /*0b70*/  DADD R10, R12, R10 ;  /* 0x000000000c0a7229 */ /* 0x000fe2000000000a */
[C---:B------:R-:W-:Y:S01]  /*0b80*/  VIADD R12, R28.reuse, 0xfffffc01 ;  /* 0xfffffc011c0c7836 */ /* 0x040fe20000000000 */
[----:B------:R-:W-:Y:S01]  /*0b90*/  @P1 IADD3 R12, PT, PT, R28, -0x3fe, RZ ;  /* 0xfffffc021c0c1810 */ /* 0x000fe20007ffe0ff */
[----:B------:R-:W-:-:S03]  /*0ba0*/  IMAD.MOV.U32 R13, RZ, RZ, 0x43300000 ;  /* 0x43300000ff0d7424 */ /* 0x000fc600078e00ff */
[----:B------:R-:W-:Y:S02]  /*0bb0*/  LOP3.LUT R12, R12, 0x80000000, RZ, 0x3c, !PT ;  /* 0x800000000c0c7812 */ /* 0x000fe400078e3cff */
[----:B------:R-:W-:-:S04]  /*0bc0*/  DADD R16, R16, R10 ;  /* 0x0000000010107229 */ /* 0x000fc8000000000a */
[----:B------:R-:W-:Y:S01]  /*0bd0*/  DADD R12, R12, -UR4 ;  /* 0x800000040c0c7e29 */ /* 0x000fe20008000000 */
[----:B------:R-:W-:Y:S01]  /*0be0*/  UMOV UR4, 0xfefa39ef ;  /* 0xfefa39ef00047882 */ /* 0x000fe20000000000 */
[----:B------:R-:W-:Y:S02]  /*0bf0*/  UMOV UR5, 0x3fe62e42 ;  /* 0x3fe62e4200057882 */ /* 0x000fe40000000000 */
[----:B------:R-:W-:-:S08]  /*0c00*/  DADD R16, R14, R16 ;  /* 0x000000000e107229 */ /* 0x000fd00000000010 */
[----:B------:R-:W-:-:S08]  /*0c10*/  DADD R14, R18, R16 ;  /* 0x00000000120e7229 */ /* 0x000fd00000000010 */
[--C-:B------:R-:W-:Y:S02]  /*0c20*/  DFMA R10, R12, UR4, R14.reuse ;  /* 0x000000040c0a7c2b */ /* 0x100fe4000800000e */
[----:B------:R-:W-:-:S06]  /*0c30*/  DADD R20, R18, -R14 ;  /* 0x0000000012147229 */ /* 0x000fcc000000080e */
[----:B------:R-:W-:Y:S02]  /*0c40*/  DFMA R18, R12, -UR4, R10 ;  /* 0x800000040c127c2b */ /* 0x000fe4000800000a */
[----:B------:R-:W-:-:S06]  /*0c50*/  DADD R20, R16, R20 ;  /* 0x0000000010147229 */ /* 0x000fcc0000000014 */
[----:B------:R-:W-:-:S08]  /*0c60*/  DADD R18, -R14, R18 ;  /* 0x000000000e127229 */ /* 0x000fd00000000112 */
[----:B------:R-:W-:-:S08]  /*0c70*/  DADD R18, R20, -R18 ;  /* 0x0000000014127229 */ /* 0x000fd00000000812 */
[----:B------:R-:W-:-:S08]  /*0c80*/  DFMA R18, R12, UR8, R18 ;  /* 0x000000080c127c2b */ /* 0x000fd00008000012 */
[----:B------:R-:W-:-:S08]  /*0c90*/  DADD R12, R10, R18 ;  /* 0x000000000a0c7229 */ /* 0x000fd00000000012 */
[----:B------:R-:W-:Y:S02]  /*0ca0*/  DADD R10, R10, -R12 ;  /* 0x000000000a0a7229 */ /* 0x000fe4000000080c */
[----:B------:R-:W-:-:S06]  /*0cb0*/  DMUL R16, R12, 2 ;  /* 0x400000000c107828 */ /* 0x000fcc0000000000 */
[----:B------:R-:W-:Y:S02]  /*0cc0*/  DADD R18, R18, R10 ;  /* 0x0000000012127229 */ /* 0x000fe4000000000a */
[----:B------:R-:W-:Y:S01]  /*0cd0*/  DFMA R12, R12, 2, -R16 ;  /* 0x400000000c0c782b */ /* 0x000fe20000000810 */
[----:B------:R-:W-:Y:S01]  /*0ce0*/  MOV R10, 0x652b82fe ;  /* 0x652b82fe000a7802 */ /* 0x000fe20000000f00 */
[----:B------:R-:W-:-:S06]  /*0cf0*/  IMAD.MOV.U32 R11, RZ, RZ, 0x3ff71547 ;  /* 0x3ff71547ff0b7424 */ /* 0x000fcc00078e00ff */
[----:B------:R-:W-:-:S08]  /*0d00*/  DFMA R18, R18, 2, R12 ;  /* 0x400000001212782b */ /* 0x000fd0000000000c */
[----:B------:R-:W-:-:S08]  /*0d10*/  DADD R12, R16, R18 ;  /* 0x00000000100c7229 */ /* 0x000fd00000000012 */
[----:B------:R-:W-:Y:S02]  /*0d20*/  DFMA R10, R12, R10, 6.75539944105574400000e+15 ;  /* 0x433800000c0a742b */ /* 0x000fe4000000000a */
[----:B------:R-:W-:Y:S01]  /*0d30*/  FSETP.GEU.AND P0, PT, |R13|, 4.1917929649353027344, PT ;  /* 0x4086232b0d00780b */ /* 0x000fe20003f0e200 */
[----:B------:R-:W-:-:S05]  /*0d40*/  DADD R16, R16, -R12 ;  /* 0x0000000010107229 */ /* 0x000fca000000080c */
[----:B------:R-:W-:-:S03]  /*0d50*/  DADD R14, R10, -6.75539944105574400000e+15 ;  /* 0xc33800000a0e7429 */ /* 0x000fc60000000000 */
[----:B------:R-:W-:-:S05]  /*0d60*/  DADD R18, R18, R16 ;  /* 0x0000000012127229 */ /* 0x000fca0000000010 */
[----:B------:R-:W-:Y:S01]  /*0d70*/  DFMA R20, R14, -UR4, R12 ;  /* 0x800000040e147c2b */ /* 0x000fe2000800000c */
[----:B------:R-:W-:Y:S01]  /*0d80*/  UMOV UR4, 0x3b39803f ;  /* 0x3b39803f00047882 */ /* 0x000fe20000000000 */
[----:B------:R-:W-:-:S06]  /*0d90*/  UMOV UR5, 0x3c7abc9e ;  /* 0x3c7abc9e00057882 */ /* 0x000fcc0000000000 */
[----:B------:R-:W-:Y:S01]  /*0da0*/  DFMA R14, R14, -UR4, R20 ;  /* 0x800000040e0e7c2b */ /* 0x000fe20008000014 */
[----:B------:R-:W-:Y:S01]  /*0db0*/  UMOV UR4, 0x69ce2bdf ;  /* 0x69ce2bdf00047882 */ /* 0x000fe20000000000 */
[----:B------:R-:W-:Y:S01]  /*0dc0*/  MOV R20, 0xfca213ea ;  /* 0xfca213ea00147802 */ /* 0x000fe20000000f00 */
[----:B------:R-:W-:Y:S01]  /*0dd0*/  IMAD.MOV.U32 R21, RZ, RZ, 0x3e928af3 ;  /* 0x3e928af3ff157424 */ /* 0x000fe200078e00ff */
[----:B------:R-:W-:-:S05]  /*0de0*/  UMOV UR5, 0x3e5ade15 ;  /* 0x3e5ade1500057882 */ /* 0x000fca0000000000 */
[----:B------:R-:W-:Y:S01]  /*0df0*/  DFMA R20, R14, UR4, R20 ;  /* 0x000000040e147c2b */ /* 0x000fe20008000014 */
[----:B------:R-:W-:Y:S01]  /*0e00*/  UMOV UR4, 0x62401315 ;  /* 0x6240131500047882 */ /* 0x000fe20000000000 */
[----:B------:R-:W-:-:S06]  /*0e10*/  UMOV UR5, 0x3ec71dee ;  /* 0x3ec71dee00057882 */ /* 0x000fcc0000000000 */
[----:B------:R-:W-:Y:S01]  /*0e20*/  DFMA R20, R14, R20, UR4 ;  /* 0x000000040e147e2b */ /* 0x000fe20008000014 */
        /* <DEDUP_REMOVED lines=20> */
[----:B------:R-:W-:-:S08]  /*0f70*/  DFMA R20, R14, R20, UR4 ;  /* 0x000000040e147e2b */ /* 0x000fd00008000014 */
[----:B------:R-:W-:-:S08]  /*0f80*/  DFMA R20, R14, R20, 1 ;  /* 0x3ff000000e14742b */ /* 0x000fd00000000014 */
[----:B------:R-:W-:-:S10]  /*0f90*/  DFMA R14, R14, R20, 1 ;  /* 0x3ff000000e0e742b */ /* 0x000fd40000000014 */
[----:B------:R-:W-:Y:S01]  /*0fa0*/  LEA R17, R10, R15, 0x14 ;  /* 0x0000000f0a117211 */ /* 0x000fe200078ea0ff */
[----:B------:R-:W-:Y:S01]  /*0fb0*/  IMAD.MOV.U32 R16, RZ, RZ, R14 ;  /* 0x000000ffff107224 */ /* 0x000fe200078e000e */
[----:B------:R-:W-:Y:S06]  /*0fc0*/  @!P0 BRA `(.L_x_9) ;  /* 0x0000000000308947 */ /* 0x000fec0003800000 */
[----:B------:R-:W-:Y:S01]  /*0fd0*/  FSETP.GEU.AND P1, PT, |R13|, 4.2275390625, PT ;  /* 0x408748000d00780b */ /* 0x000fe20003f2e200 */
[C---:B------:R-:W-:Y:S02]  /*0fe0*/  DADD R16, R12.reuse, +INF ;  /* 0x7ff000000c107429 */ /* 0x040fe40000000000 */
[----:B------:R-:W-:-:S08]  /*0ff0*/  DSETP.GEU.AND P0, PT, R12, RZ, PT ;  /* 0x000000ff0c00722a */ /* 0x000fd00003f0e000 */
[----:B------:R-:W-:Y:S02]  /*1000*/  FSEL R16, R16, RZ, P0 ;  /* 0x000000ff10107208 */ /* 0x000fe40000000000 */
[----:B------:R-:W-:Y:S02]  /*1010*/  @!P1 LEA.HI R11, R10, R10, RZ, 0x1 ;  /* 0x0000000a0a0b9211 */ /* 0x000fe400078f08ff */
[----:B------:R-:W-:Y:S02]  /*1020*/  FSEL R17, R17, RZ, P0 ;  /* 0x000000ff11117208 */ /* 0x000fe40000000000 */
[----:B------:R-:W-:-:S04]  /*1030*/  @!P1 SHF.R.S32.HI R11, RZ, 0x1, R11 ;  /* 0x00000001ff0b9819 */ /* 0x000fc8000001140b */
[----:B------:R-:W-:Y:S01]  /*1040*/  @!P1 IADD3 R10, PT, PT, R10, -R11, RZ ;  /* 0x8000000b0a0a9210 */ /* 0x000fe20007ffe0ff */
[----:B------:R-:W-:-:S03]  /*1050*/  @!P1 IMAD R15, R11, 0x100000, R15 ;  /* 0x001000000b0f9824 */ /* 0x000fc600078e020f */
[----:B------:R-:W-:Y:S02]  /*1060*/  @!P1 LEA R11, R10, 0x3ff00000, 0x14 ;  /* 0x3ff000000a0b9811 */ /* 0x000fe400078ea0ff */
[----:B------:R-:W-:-:S06]  /*1070*/  @!P1 MOV R10, RZ ;  /* 0x000000ff000a9202 */ /* 0x000fcc0000000f00 */
[----:B------:R-:W-:-:S11]  /*1080*/  @!P1 DMUL R16, R14, R10 ;  /* 0x0000000a0e109228 */ /* 0x000fd60000000000 */
.L_x_9:
[----:B------:R-:W-:Y:S01]  /*1090*/  DFMA R18, R18, R16, R16 ;  /* 0x000000101212722b */ /* 0x000fe20000000010 */
[----:B------:R-:W-:Y:S01]  /*10a0*/  IMAD.MOV.U32 R10, RZ, RZ, R0 ;  /* 0x000000ffff0a7224 */ /* 0x000fe200078e0000 */
[----:B------:R-:W-:Y:S01]  /*10b0*/  DSETP.NEU.AND P0, PT, |R16|, +INF , PT ;  /* 0x7ff000001000742a */ /* 0x000fe20003f0d200 */
[----:B------:R-:W-:-:S07]  /*10c0*/  MOV R11, 0x0 ;  /* 0x00000000000b7802 */ /* 0x000fce0000000f00 */
[----:B------:R-:W-:Y:S02]  /*10d0*/  FSEL R12, R16, R18, !P0 ;  /* 0x00000012100c7208 */ /* 0x000fe40004000000 */
[----:B------:R-:W-:Y:S01]  /*10e0*/  FSEL R13, R17, R19, !P0 ;  /* 0x00000013110d7208 */ /* 0x000fe20004000000 */
[----:B------:R-:W-:Y:S06]  /*10f0*/  RET.REL.NODEC R10 `(_Z24simple_linear_regressionPfS_S_S_S_i) ;  /* 0xffffffec0ac07950 */ /* 0x000fec0003c3ffff */
.L_x_10:
[----:B------:R-:W-:-:S00]  /*1100*/  BRA `(.L_x_10) ;  /* 0xfffffffc00fc7947 */ /* 0x000fc0000383ffff */
[----:B------:R-:W-:-:S00]  /*1110*/  NOP ;  /* 0x0000000000007918 */ /* 0x000fc00000000000 */
        /* <DEDUP_REMOVED lines=14> */
.L_x_11:


//--------------------- .nv.shared._Z24simple_linear_regressionPfS_S_S_S_i --------------------------
	.section	.nv.shared._Z24simple_linear_regressionPfS_S_S_S_i,"aw",@nobits
	.sectionflags	@""
	.align	4
.nv.shared._Z24simple_linear_regressionPfS_S_S_S_i:
	.zero		1036


//--------------------- .nv.shared.reserved.0     --------------------------
	.section	.nv.shared.reserved.0,"aw",@nobits
	.weak		__nv_reservedSMEM_offset_0_alias
	.size		__nv_reservedSMEM_offset_0_alias, 0, 64
	.other		__nv_reservedSMEM_offset_0_alias,@"STO_CUDA_RESERVED_SHARED STV_DEFAULT"
__nv_reservedSMEM_offset_0_alias:
	.zero		0
	.zero		64


//--------------------- .nv.constant0._Z24simple_linear_regressionPfS_S_S_S_i --------------------------
	.section	.nv.constant0._Z24simple_linear_regressionPfS_S_S_S_i,"a",@progbits
	.sectionflags	@""
	.align	4
.nv.constant0._Z24simple_linear_regressionPfS_S_S_S_i:
	.zero		940


//--------------------- SYMBOLS --------------------------

	.type		.nv.reservedSmem.offset0,@object
	.size		.nv.reservedSmem.offset0,0x4
	.type		.nv.reservedSmem.cap,@object
	.size		.nv.reservedSmem.cap,0x4
